	.headerflags	@"EF_CUDA_TEXMODE_UNIFIED EF_CUDA_64BIT_ADDRESS EF_CUDA_ACCELERATORS EF_CUDA_SM90 EF_CUDA_VIRTUAL_SM(EF_CUDA_SM90)"
	.elftype	@"ET_EXEC"


//--------------------- .nv.info                  --------------------------
	.section	.nv.info,"",@"SHT_CUDA_INFO"
	.align	4


	//----- nvinfo : EIATTR_REGCOUNT
	.align		4
        /*0000*/ 	.byte	0x04, 0x2f
        /*0002*/ 	.short	(.L_3 - .L_2)
	.align		4
.L_2:
        /*0004*/ 	.word	index@(triton_poi_fused__native_batch_norm_legit_no_training_20)
        /*0008*/ 	.word	0x00000012


	//----- nvinfo : EIATTR_MIN_STACK_SIZE
	.align		4
.L_3:
        /*000c*/ 	.byte	0x04, 0x12
        /*000e*/ 	.short	(.L_5 - .L_4)
	.align		4
.L_4:
        /*0010*/ 	.word	index@(triton_poi_fused__native_batch_norm_legit_no_training_20)
        /*0014*/ 	.word	0x00000000


	//----- nvinfo : EIATTR_FRAME_SIZE
	.align		4
.L_5:
        /*0018*/ 	.byte	0x04, 0x11
        /*001a*/ 	.short	(.L_7 - .L_6)
	.align		4
.L_6:
        /*001c*/ 	.word	index@(triton_poi_fused__native_batch_norm_legit_no_training_20)
        /*0020*/ 	.word	0x00000000


	//----- nvinfo : EIATTR_MIN_STACK_SIZE
	.align		4
.L_7:
        /*0024*/ 	.byte	0x04, 0x12
        /*0026*/ 	.short	(.L_9 - .L_8)
	.align		4
.L_8:
        /*0028*/ 	.word	index@(triton_poi_fused__native_batch_norm_legit_no_training_20)
        /*002c*/ 	.word	0x00000000
.L_9:


//--------------------- .nv.info.triton_poi_fused__native_batch_norm_legit_no_training_20 --------------------------
	.section	.nv.info.triton_poi_fused__native_batch_norm_legit_no_training_20,"",@"SHT_CUDA_INFO"
	.sectionflags	@""
	.align	4


	//----- nvinfo : EIATTR_CUDA_API_VERSION
	.align		4
        /*0000*/ 	.byte	0x04, 0x37
        /*0002*/ 	.short	(.L_11 - .L_10)
.L_10:
        /*0004*/ 	.word	0x0000007c


	//----- nvinfo : EIATTR_KPARAM_INFO
	.align		4
.L_11:
        /*0008*/ 	.byte	0x04, 0x17
        /*000a*/ 	.short	(.L_13 - .L_12)
.L_12:
        /*000c*/ 	.word	0x00000000
        /*0010*/ 	.short	0x0006
        /*0012*/ 	.short	0x0030
        /*0014*/ 	.byte	0x00, 0xf0, 0x11, 0x00


	//----- nvinfo : EIATTR_KPARAM_INFO
	.align		4
.L_13:
        /*0018*/ 	.byte	0x04, 0x17
        /*001a*/ 	.short	(.L_15 - .L_14)
.L_14:
        /*001c*/ 	.word	0x00000000
        /*0020*/ 	.short	0x0005
        /*0022*/ 	.short	0x0028
        /*0024*/ 	.byte	0x00, 0xf4, 0x21, 0x00


	//----- nvinfo : EIATTR_KPARAM_INFO
	.align		4
.L_15:
        /*0028*/ 	.byte	0x04, 0x17
        /*002a*/ 	.short	(.L_17 - .L_16)
.L_16:
        /*002c*/ 	.word	0x00000000
        /*0030*/ 	.short	0x0004
        /*0032*/ 	.short	0x0020
        /*0034*/ 	.byte	0x00, 0xf4, 0x21, 0x00


	//----- nvinfo : EIATTR_KPARAM_INFO
	.align		4
.L_17:
        /*0038*/ 	.byte	0x04, 0x17
        /*003a*/ 	.short	(.L_19 - .L_18)
.L_18:
        /*003c*/ 	.word	0x00000000
        /*0040*/ 	.short	0x0003
        /*0042*/ 	.short	0x0018
        /*0044*/ 	.byte	0x00, 0xf4, 0x21, 0x00


	//----- nvinfo : EIATTR_KPARAM_INFO
	.align		4
.L_19:
        /*0048*/ 	.byte	0x04, 0x17
        /*004a*/ 	.short	(.L_21 - .L_20)
.L_20:
        /*004c*/ 	.word	0x00000000
        /*0050*/ 	.short	0x0002
        /*0052*/ 	.short	0x0010
        /*0054*/ 	.byte	0x00, 0xf4, 0x21, 0x00


	//----- nvinfo : EIATTR_KPARAM_INFO
	.align		4
.L_21:
        /*0058*/ 	.byte	0x04, 0x17
        /*005a*/ 	.short	(.L_23 - .L_22)
.L_22:
        /*005c*/ 	.word	0x00000000
        /*0060*/ 	.short	0x0001
        /*0062*/ 	.short	0x0008
        /*0064*/ 	.byte	0x00, 0xf4, 0x21, 0x00


	//----- nvinfo : EIATTR_KPARAM_INFO
	.align		4
.L_23:
        /*0068*/ 	.byte	0x04, 0x17
        /*006a*/ 	.short	(.L_25 - .L_24)
.L_24:
        /*006c*/ 	.word	0x00000000
        /*0070*/ 	.short	0x0000
        /*0072*/ 	.short	0x0000
        /*0074*/ 	.byte	0x00, 0xf4, 0x21, 0x00


	//----- nvinfo : EIATTR_SPARSE_MMA_MASK
	.align		4
.L_25:
        /*0078*/ 	.byte	0x03, 0x50
        /*007a*/ 	.short	0x0000


	//----- nvinfo : EIATTR_MAXREG_COUNT
	.align		4
        /*007c*/ 	.byte	0x03, 0x1b
        /*007e*/ 	.short	0x00ff


	//----- nvinfo : EIATTR_EXIT_INSTR_OFFSETS
	.align		4
        /*0080*/ 	.byte	0x04, 0x1c
        /*0082*/ 	.short	(.L_27 - .L_26)


	//   ....[0]....
.L_26:
        /*0084*/ 	.word	0x00000310


	//   ....[1]....
        /*0088*/ 	.word	0x00000330


	//----- nvinfo : EIATTR_REQNTID
	.align		4
.L_27:
        /*008c*/ 	.byte	0x04, 0x10
        /*008e*/ 	.short	(.L_29 - .L_28)
.L_28:
        /*0090*/ 	.word	0x00000080
        /*0094*/ 	.word	0x00000001
        /*0098*/ 	.word	0x00000001


	//----- nvinfo : EIATTR_CBANK_PARAM_SIZE
	.align		4
.L_29:
        /*009c*/ 	.byte	0x03, 0x19
        /*009e*/ 	.short	0x0034


	//----- nvinfo : EIATTR_PARAM_CBANK
	.align		4
        /*00a0*/ 	.byte	0x04, 0x0a
        /*00a2*/ 	.short	(.L_31 - .L_30)
	.align		4
.L_30:
        /*00a4*/ 	.word	index@(.nv.constant0.triton_poi_fused__native_batch_norm_legit_no_training_20)
        /*00a8*/ 	.short	0x0210
        /*00aa*/ 	.short	0x0034


	//----- nvinfo : EIATTR_SW_WAR
	.align		4
.L_31:
        /*00ac*/ 	.byte	0x04, 0x36
        /*00ae*/ 	.short	(.L_33 - .L_32)
.L_32:
        /*00b0*/ 	.word	0x00000008
.L_33:


//--------------------- .nv.callgraph             --------------------------
	.section	.nv.callgraph,"",@"SHT_CUDA_CALLGRAPH"
	.align	4
	.sectionentsize	8
	.align		4
        /*0000*/ 	.word	0x00000000
	.align		4
        /*0004*/ 	.word	0xffffffff
	.align		4
        /*0008*/ 	.word	0x00000000
	.align		4
        /*000c*/ 	.word	0xfffffffe
	.align		4
        /*0010*/ 	.word	0x00000000
	.align		4
        /*0014*/ 	.word	0xfffffffd
	.align		4
        /*0018*/ 	.word	0x00000000
	.align		4
        /*001c*/ 	.word	0xfffffffc


//--------------------- .nv.constant4             --------------------------
	.section	.nv.constant4,"a",@progbits
	.align	8
	.align		8
.nv.constant4:
        /*0000*/ 	.dword	_$_str
	.align		8
        /*0008*/ 	.dword	_$_str_$_2


//--------------------- .text.triton_poi_fused__native_batch_norm_legit_no_training_20 --------------------------
	.section	.text.triton_poi_fused__native_batch_norm_legit_no_training_20,"ax",@progbits
	.align	128
        .global         triton_poi_fused__native_batch_norm_legit_no_training_20
        .type           triton_poi_fused__native_batch_norm_legit_no_training_20,@function
        .size           triton_poi_fused__native_batch_norm_legit_no_training_20,(.L_x_1 - triton_poi_fused__native_batch_norm_legit_no_training_20)
        .other          triton_poi_fused__native_batch_norm_legit_no_training_20,@"STO_CUDA_ENTRY STV_DEFAULT"
triton_poi_fused__native_batch_norm_legit_no_training_20:
.text.triton_poi_fused__native_batch_norm_legit_no_training_20:
[----:B------:R-:W0:Y:S01]  /*0000*/  LDC R1, c[0x0][0x28] ;  /* 0x00000a00ff017b82 */ /* 0x000e220000000800 */
[----:B------:R-:W1:Y:S07]  /*0010*/  S2R R0, SR_TID.X ;  /* 0x0000000000007919 */ /* 0x000e6e0000002100 */
[----:B------:R-:W2:Y:S01]  /*0020*/  LDC.64 R8, c[0x0][0x220] ;  /* 0x00008800ff087b82 */ /* 0x000ea20000000a00 */
[----:B------:R-:W-:Y:S01]  /*0030*/  HFMA2.MMA R14, -RZ, RZ, 0, 0 ;  /* 0x00000000ff0e7435 */ /* 0x000fe200000001ff */
[----:B------:R-:W-:Y:S01]  /*0040*/  ULDC.64 UR4, c[0x0][0x208] ;  /* 0x0000820000047ab9 */ /* 0x000fe20000000a00 */
[----:B------:R-:W3:Y:S05]  /*0050*/  S2R R3, SR_CTAID.X ;  /* 0x0000000000037919 */ /* 0x000eea0000002500 */
[----:B------:R-:W4:Y:S08]  /*0060*/  LDC.64 R6, c[0x0][0x218] ;  /* 0x00008600ff067b82 */ /* 0x000f300000000a00 */
[----:B------:R-:W5:Y:S08]  /*0070*/  LDC.64 R10, c[0x0][0x228] ;  /* 0x00008a00ff0a7b82 */ /* 0x000f700000000a00 */
[----:B------:R-:W4:Y:S01]  /*0080*/  LDC.64 R12, c[0x0][0x230] ;  /* 0x00008c00ff0c7b82 */ /* 0x000f220000000a00 */
[----:B-1----:R-:W-:-:S02]  /*0090*/  LOP3.LUT R0, R0, 0x7f, RZ, 0xc0, !PT ;  /* 0x0000007f00007812 */ /* 0x002fc400078ec0ff */
[----:B---3--:R-:W-:Y:S02]  /*00a0*/  SHF.R.S32.HI R2, RZ, 0x18, R3 ;  /* 0x00000018ff027819 */ /* 0x008fe40000011403 */
[----:B------:R-:W-:Y:S02]  /*00b0*/  LEA R0, R3, R0, 0x7 ;  /* 0x0000000003007211 */ /* 0x000fe400078e38ff */
[----:B------:R-:W-:Y:S02]  /*00c0*/  SGXT R3, R2, 0x1 ;  /* 0x000000010203781a */ /* 0x000fe40000000200 */
[----:B------:R-:W-:Y:S02]  /*00d0*/  ISETP.GE.AND P2, PT, R0, 0x1800, PT ;  /* 0x000018000000780c */ /* 0x000fe40003f46270 */
[----:B------:R-:W-:-:S04]  /*00e0*/  LEA.HI R3, R3, R0, RZ, 0x4 ;  /* 0x0000000003037211 */ /* 0x000fc800078f20ff */
[----:B------:R-:W-:-:S05]  /*00f0*/  SHF.R.S32.HI R3, RZ, 0x4, R3 ;  /* 0x00000004ff037819 */ /* 0x000fca0000011403 */
[----:B------:R-:W-:-:S05]  /*0100*/  IMAD.HI R2, R3, 0x2aaaaaab, RZ ;  /* 0x2aaaaaab03027827 */ /* 0x000fca00078e02ff */
[----:B------:R-:W-:-:S04]  /*0110*/  SHF.R.U32.HI R5, RZ, 0x1f, R2 ;  /* 0x0000001fff057819 */ /* 0x000fc80000011602 */
[----:B------:R-:W-:Y:S02]  /*0120*/  LEA.HI R2, R2, R5, RZ, 0x1c ;  /* 0x0000000502027211 */ /* 0x000fe400078fe0ff */
[----:B------:R-:W1:Y:S03]  /*0130*/  LDC.64 R4, c[0x0][0x210] ;  /* 0x00008400ff047b82 */ /* 0x000e660000000a00 */
[----:B------:R-:W-:-:S04]  /*0140*/  IMAD R15, R2, -0x60, R3 ;  /* 0xffffffa0020f7824 */ /* 0x000fc800078e0203 */
[----:B--2---:R-:W-:-:S05]  /*0150*/  IMAD.WIDE R8, R15, 0x4, R8 ;  /* 0x000000040f087825 */ /* 0x004fca00078e0208 */
[----:B------:R5:W2:Y:S01]  /*0160*/  @!P2 LDG.E.EL R14, desc[UR4][R8.64] ;  /* 0x00000004080ea981 */ /* 0x000aa2000c2e1900 */
[----:B------:R-:W-:Y:S01]  /*0170*/  CS2R R2, SRZ ;  /* 0x0000000000027805 */ /* 0x000fe2000001ff00 */
[----:B----4-:R-:W-:-:S05]  /*0180*/  IMAD.WIDE R6, R15, 0x4, R6 ;  /* 0x000000040f067825 */ /* 0x010fca00078e0206 */
[----:B------:R-:W3:Y:S01]  /*0190*/  @!P2 LDG.E.EL R3, desc[UR4][R6.64] ;  /* 0x000000040603a981 */ /* 0x000ee2000c2e1900 */
[----:B-1----:R-:W-:-:S04]  /*01a0*/  IMAD.WIDE R4, R0, 0x4, R4 ;  /* 0x0000000400047825 */ /* 0x002fc800078e0204 */
[C---:B-----5:R-:W-:Y:S01]  /*01b0*/  IMAD.WIDE R8, R15.reuse, 0x4, R10 ;  /* 0x000000040f087825 */ /* 0x060fe200078e020a */
[----:B------:R1:W3:Y:S03]  /*01c0*/  @!P2 LDG.E R2, desc[UR4][R4.64] ;  /* 0x000000040402a981 */ /* 0x0002e6000c1e1900 */
[----:B0-----:R-:W-:Y:S01]  /*01d0*/  IMAD.WIDE R10, R15, 0x4, R12 ;  /* 0x000000040f0a7825 */ /* 0x001fe200078e020c */
[----:B------:R-:W-:-:S06]  /*01e0*/  CS2R R12, SRZ ;  /* 0x00000000000c7805 */ /* 0x000fcc000001ff00 */
[----:B------:R-:W4:Y:S01]  /*01f0*/  @!P2 LDG.E.EL R12, desc[UR4][R8.64] ;  /* 0x00000004080ca981 */ /* 0x000f22000c2e1900 */
[----:B-1----:R-:W0:Y:S03]  /*0200*/  LDC.64 R4, c[0x0][0x238] ;  /* 0x00008e00ff047b82 */ /* 0x002e260000000a00 */
[----:B------:R-:W4:Y:S01]  /*0210*/  @!P2 LDG.E.EL R13, desc[UR4][R10.64] ;  /* 0x000000040a0da981 */ /* 0x000f22000c2e1900 */
[----:B------:R-:W-:Y:S01]  /*0220*/  MOV R6, 0x3e800000 ;  /* 0x3e80000000067802 */ /* 0x000fe20000000f00 */
[----:B--2---:R-:W-:-:S04]  /*0230*/  FADD R14, R14, 9.9999997473787516356e-06 ;  /* 0x3727c5ac0e0e7421 */ /* 0x004fc80000000000 */
[----:B------:R-:W1:Y:S02]  /*0240*/  MUFU.SQRT R15, R14 ;  /* 0x0000000e000f7308 */ /* 0x000e640000002000 */
[C---:B-1----:R-:W-:Y:S02]  /*0250*/  FSETP.GT.AND P0, PT, R15.reuse, 8.50705917302346158658e+37, PT ;  /* 0x7e8000000f00780b */ /* 0x042fe40003f04000 */
[----:B------:R-:W-:-:S11]  /*0260*/  FSETP.GEU.AND P1, PT, R15, 1.175494350822287508e-38, PT ;  /* 0x008000000f00780b */ /* 0x000fd60003f2e000 */
[----:B------:R-:W-:-:S04]  /*0270*/  @P0 FMUL R15, R15, 0.25 ;  /* 0x3e8000000f0f0820 */ /* 0x000fc80000400000 */
[----:B------:R-:W-:-:S06]  /*0280*/  @!P1 FMUL R15, R15, 16777216 ;  /* 0x4b8000000f0f9820 */ /* 0x000fcc0000400000 */
[----:B------:R-:W1:Y:S01]  /*0290*/  MUFU.RCP R15, R15 ;  /* 0x0000000f000f7308 */ /* 0x000e620000001000 */
[----:B------:R-:W-:Y:S01]  /*02a0*/  FSEL R6, R6, 1, P0 ;  /* 0x3f80000006067808 */ /* 0x000fe20000000000 */
[----:B---3--:R-:W-:-:S04]  /*02b0*/  FADD R2, -R3, R2 ;  /* 0x0000000203027221 */ /* 0x008fc80000000100 */
[----:B------:R-:W-:-:S04]  /*02c0*/  @!P1 FMUL R6, R6, 16777216 ;  /* 0x4b80000006069820 */ /* 0x000fc80000400000 */
[----:B-1----:R-:W-:-:S04]  /*02d0*/  FMUL R3, R15, R6 ;  /* 0x000000060f037220 */ /* 0x002fc80000400000 */
[----:B------:R-:W-:Y:S01]  /*02e0*/  FMUL R6, R2, R3 ;  /* 0x0000000302067220 */ /* 0x000fe20000400000 */
[----:B0-----:R-:W-:-:S04]  /*02f0*/  IMAD.WIDE R2, R0, 0x4, R4 ;  /* 0x0000000400027825 */ /* 0x001fc800078e0204 */
[----:B----4-:R-:W-:Y:S01]  /*0300*/  FFMA R13, R6, R12, R13 ;  /* 0x0000000c060d7223 */ /* 0x010fe2000000000d */
[----:B------:R-:W-:Y:S06]  /*0310*/  @P2 EXIT ;  /* 0x000000000000294d */ /* 0x000fec0003800000 */
[----:B------:R-:W-:Y:S01]  /*0320*/  STG.E desc[UR4][R2.64], R13 ;  /* 0x0000000d02007986 */ /* 0x000fe2000c101904 */
[----:B------:R-:W-:Y:S05]  /*0330*/  EXIT ;  /* 0x000000000000794d */ /* 0x000fea0003800000 */
.L_x_0:
[----:B------:R-:W-:-:S00]  /*0340*/  BRA `(.L_x_0) ;  /* 0xfffffffc00fc7947 */ /* 0x000fc0000383ffff */
[----:B------:R-:W-:-:S00]  /*0350*/  NOP ;  /* 0x0000000000007918 */ /* 0x000fc00000000000 */
        /* <DEDUP_REMOVED lines=10> */
.L_x_1:


//--------------------- .nv.global.init           --------------------------
	.section	.nv.global.init,"aw",@progbits
.nv.global.init:
	.type		_$_str,@object
	.size		_$_str,(_$_str_$_2 - _$_str)
_$_str:
        /*0000*/ 	.byte	0x5f, 0x5f, 0x43, 0x55, 0x44, 0x41, 0x5f, 0x46, 0x54, 0x5a, 0x00
	.type		_$_str_$_2,@object
	.size		_$_str_$_2,(.L_1 - _$_str_$_2)
_$_str_$_2:
        /*000b*/ 	.byte	0x5f, 0x5f, 0x43, 0x55, 0x44, 0x41, 0x5f, 0x50, 0x52, 0x45, 0x43, 0x5f, 0x53, 0x51, 0x52, 0x54
        /*001b*/ 	.byte	0x00
.L_1:


//--------------------- .nv.constant0.triton_poi_fused__native_batch_norm_legit_no_training_20 --------------------------
	.section	.nv.constant0.triton_poi_fused__native_batch_norm_legit_no_training_20,"a",@progbits
	.sectionflags	@""
	.align	4
.nv.constant0.triton_poi_fused__native_batch_norm_legit_no_training_20:
	.zero		580
